//
// Generated by NVIDIA NVVM Compiler
//
// Compiler Build ID: CL-36424714
// Cuda compilation tools, release 13.0, V13.0.88
// Based on NVVM 20.0.0
//

.version 9.0
.target sm_100
.address_size 64

	// .globl	_Z24swiglu_activation_kernelP6__halfPKS_S2_i

.visible .entry _Z24swiglu_activation_kernelP6__halfPKS_S2_i(
	.param .u64 .ptr .align 1 _Z24swiglu_activation_kernelP6__halfPKS_S2_i_param_0,
	.param .u64 .ptr .align 1 _Z24swiglu_activation_kernelP6__halfPKS_S2_i_param_1,
	.param .u64 .ptr .align 1 _Z24swiglu_activation_kernelP6__halfPKS_S2_i_param_2,
	.param .u32 _Z24swiglu_activation_kernelP6__halfPKS_S2_i_param_3
)
{
	.reg .pred 	%p<2>;
	.reg .b16 	%rs<4>;
	.reg .b32 	%r<8>;
	.reg .b32 	%f<18>;
	.reg .b64 	%rd<11>;

	ld.param.u64 	%rd1, [_Z24swiglu_activation_kernelP6__halfPKS_S2_i_param_0];
	ld.param.u64 	%rd2, [_Z24swiglu_activation_kernelP6__halfPKS_S2_i_param_1];
	ld.param.u64 	%rd3, [_Z24swiglu_activation_kernelP6__halfPKS_S2_i_param_2];
	ld.param.u32 	%r2, [_Z24swiglu_activation_kernelP6__halfPKS_S2_i_param_3];
	mov.u32 	%r3, %ctaid.x;
	mov.u32 	%r4, %ntid.x;
	mov.u32 	%r5, %tid.x;
	mad.lo.s32 	%r1, %r3, %r4, %r5;
	setp.ge.s32 	%p1, %r1, %r2;
	@%p1 bra 	$L__BB0_2;
	cvta.to.global.u64 	%rd4, %rd2;
	cvta.to.global.u64 	%rd5, %rd3;
	cvta.to.global.u64 	%rd6, %rd1;
	mul.wide.s32 	%rd7, %r1, 2;
	add.s64 	%rd8, %rd4, %rd7;
	ld.global.u16 	%rs1, [%rd8];
	// begin inline asm
	{  cvt.f32.f16 %f1, %rs1;}

	// end inline asm
	add.s64 	%rd9, %rd5, %rd7;
	ld.global.u16 	%rs2, [%rd9];
	// begin inline asm
	{  cvt.f32.f16 %f2, %rs2;}

	// end inline asm
	fma.rn.f32 	%f4, %f1, 0fBBBB989D, 0f3F000000;
	cvt.sat.f32.f32 	%f5, %f4;
	mov.f32 	%f6, 0f4B400001;
	mov.f32 	%f7, 0f437C0000;
	fma.rm.f32 	%f8, %f5, %f7, %f6;
	add.f32 	%f9, %f8, 0fCB40007F;
	neg.f32 	%f10, %f9;
	fma.rn.f32 	%f11, %f1, 0fBFB8AA3B, %f10;
	fma.rn.f32 	%f12, %f1, 0fB2A57060, %f11;
	mov.b32 	%r6, %f8;
	shl.b32 	%r7, %r6, 23;
	mov.b32 	%f13, %r7;
	ex2.approx.ftz.f32 	%f14, %f12;
	fma.rn.f32 	%f15, %f14, %f13, 0f3F800000;
	rcp.rn.f32 	%f16, %f15;
	mul.f32 	%f17, %f1, %f16;
	mul.f32 	%f3, %f2, %f17;
	// begin inline asm
	{  cvt.rn.f16.f32 %rs3, %f3;}

	// end inline asm
	add.s64 	%rd10, %rd6, %rd7;
	st.global.u16 	[%rd10], %rs3;
$L__BB0_2:
	ret;

}
	// .globl	_Z35swiglu_activation_kernel_vectorizedP7__half2PKS_S2_i
.visible .entry _Z35swiglu_activation_kernel_vectorizedP7__half2PKS_S2_i(
	.param .u64 .ptr .align 1 _Z35swiglu_activation_kernel_vectorizedP7__half2PKS_S2_i_param_0,
	.param .u64 .ptr .align 1 _Z35swiglu_activation_kernel_vectorizedP7__half2PKS_S2_i_param_1,
	.param .u64 .ptr .align 1 _Z35swiglu_activation_kernel_vectorizedP7__half2PKS_S2_i_param_2,
	.param .u32 _Z35swiglu_activation_kernel_vectorizedP7__half2PKS_S2_i_param_3
)
{
	.reg .pred 	%p<2>;
	.reg .b16 	%rs<13>;
	.reg .b32 	%r<15>;
	.reg .b32 	%f<33>;
	.reg .b64 	%rd<11>;

	ld.param.u64 	%rd1, [_Z35swiglu_activation_kernel_vectorizedP7__half2PKS_S2_i_param_0];
	ld.param.u64 	%rd2, [_Z35swiglu_activation_kernel_vectorizedP7__half2PKS_S2_i_param_1];
	ld.param.u64 	%rd3, [_Z35swiglu_activation_kernel_vectorizedP7__half2PKS_S2_i_param_2];
	ld.param.u32 	%r2, [_Z35swiglu_activation_kernel_vectorizedP7__half2PKS_S2_i_param_3];
	mov.u32 	%r3, %ctaid.x;
	mov.u32 	%r4, %ntid.x;
	mov.u32 	%r5, %tid.x;
	mad.lo.s32 	%r1, %r3, %r4, %r5;
	setp.ge.s32 	%p1, %r1, %r2;
	@%p1 bra 	$L__BB1_2;
	cvta.to.global.u64 	%rd4, %rd2;
	cvta.to.global.u64 	%rd5, %rd3;
	cvta.to.global.u64 	%rd6, %rd1;
	mul.wide.s32 	%rd7, %r1, 4;
	add.s64 	%rd8, %rd4, %rd7;
	ld.global.u32 	%r6, [%rd8];
	add.s64 	%rd9, %rd5, %rd7;
	ld.global.u32 	%r8, [%rd9];
	// begin inline asm
	{.reg .f16 low,high;
 mov.b32 {low,high}, %r6;
 mov.b16 %rs1, low;}
	// end inline asm
	// begin inline asm
	{  cvt.f32.f16 %f1, %rs1;}

	// end inline asm
	// begin inline asm
	{.reg .f16 low,high;
 mov.b32 {low,high}, %r6;
 mov.b16 %rs3, high;}
	// end inline asm
	// begin inline asm
	{  cvt.f32.f16 %f2, %rs3;}

	// end inline asm
	// begin inline asm
	{.reg .f16 low,high;
 mov.b32 {low,high}, %r8;
 mov.b16 %rs5, low;}
	// end inline asm
	// begin inline asm
	{  cvt.f32.f16 %f3, %rs5;}

	// end inline asm
	// begin inline asm
	{.reg .f16 low,high;
 mov.b32 {low,high}, %r8;
 mov.b16 %rs7, high;}
	// end inline asm
	// begin inline asm
	{  cvt.f32.f16 %f4, %rs7;}

	// end inline asm
	fma.rn.f32 	%f7, %f1, 0fBBBB989D, 0f3F000000;
	cvt.sat.f32.f32 	%f8, %f7;
	mov.f32 	%f9, 0f4B400001;
	mov.f32 	%f10, 0f437C0000;
	fma.rm.f32 	%f11, %f8, %f10, %f9;
	add.f32 	%f12, %f11, 0fCB40007F;
	neg.f32 	%f13, %f12;
	fma.rn.f32 	%f14, %f1, 0fBFB8AA3B, %f13;
	fma.rn.f32 	%f15, %f1, 0fB2A57060, %f14;
	mov.b32 	%r11, %f11;
	shl.b32 	%r12, %r11, 23;
	mov.b32 	%f16, %r12;
	ex2.approx.ftz.f32 	%f17, %f15;
	fma.rn.f32 	%f18, %f17, %f16, 0f3F800000;
	rcp.rn.f32 	%f19, %f18;
	fma.rn.f32 	%f20, %f2, 0fBBBB989D, 0f3F000000;
	cvt.sat.f32.f32 	%f21, %f20;
	fma.rm.f32 	%f22, %f21, %f10, %f9;
	add.f32 	%f23, %f22, 0fCB40007F;
	neg.f32 	%f24, %f23;
	fma.rn.f32 	%f25, %f2, 0fBFB8AA3B, %f24;
	fma.rn.f32 	%f26, %f2, 0fB2A57060, %f25;
	mov.b32 	%r13, %f22;
	shl.b32 	%r14, %r13, 23;
	mov.b32 	%f27, %r14;
	ex2.approx.ftz.f32 	%f28, %f26;
	fma.rn.f32 	%f29, %f28, %f27, 0f3F800000;
	rcp.rn.f32 	%f30, %f29;
	mul.f32 	%f31, %f1, %f19;
	mul.f32 	%f32, %f2, %f30;
	mul.f32 	%f5, %f3, %f31;
	// begin inline asm
	{  cvt.rn.f16.f32 %rs9, %f5;}

	// end inline asm
	mul.f32 	%f6, %f4, %f32;
	// begin inline asm
	{  cvt.rn.f16.f32 %rs10, %f6;}

	// end inline asm
	// begin inline asm
	{  mov.b32 %r10, {%rs9,%rs10};}

	// end inline asm
	add.s64 	%rd10, %rd6, %rd7;
	st.global.u32 	[%rd10], %r10;
$L__BB1_2:
	ret;

}


// ===== COMPILED SASS (sm_100) =====

	.target	sm_100

	.elftype	@"ET_EXEC"


//--------------------- .note.nv.tkinfo           --------------------------
	.section	.note.nv.tkinfo,"",@"SHT_NOTE"
	.sectionflags	@"SHF_NOTE_NV_TKINFO"
	.tkinfo
        /*0018*/ 	.word	0x00000002
        /*0030*/ 	.string	""
        /*0030*/ 	.string	"ptxas"
        /*0030*/ 	.string	"Cuda compilation tools, release 13.0, V13.0.88"
        /*0030*/ 	.string	"Build cuda_13.0.r13.0/compiler.36424714_0"
        /*0030*/ 	.string	"-arch sm_100 -m 64 "



//--------------------- .note.nv.cuinfo           --------------------------
	.section	.note.nv.cuinfo,"",@"SHT_NOTE"
	.sectionflags	@"SHF_NOTE_NV_CUINFO"
        /*0018*/ 	.short	0x0002
        /*001a*/ 	.short	0x0064
        /*001c*/ 	.short	0x0082
	.zero		2


//--------------------- .nv.info                  --------------------------
	.section	.nv.info,"",@"SHT_CUDA_INFO"
	.align	4


	//----- nvinfo : EIATTR_REGCOUNT
	.align		4
        /*0000*/ 	.byte	0x04, 0x2f
        /*0002*/ 	.short	(.L_1 - .L_0)
	.align		4
.L_0:
        /*0004*/ 	.word	index@(_Z24swiglu_activation_kernelP6__halfPKS_S2_i)
        /*0008*/ 	.word	0x00000010


	//----- nvinfo : EIATTR_FRAME_SIZE
	.align		4
.L_1:
        /*000c*/ 	.byte	0x04, 0x11
        /*000e*/ 	.short	(.L_3 - .L_2)
	.align		4
.L_2:
        /*0010*/ 	.word	index@($__internal_1_$__cuda_sm20_rcp_rn_f32_slowpath)
        /*0014*/ 	.word	0x00000000


	//----- nvinfo : EIATTR_FRAME_SIZE
	.align		4
.L_3:
        /*0018*/ 	.byte	0x04, 0x11
        /*001a*/ 	.short	(.L_5 - .L_4)
	.align		4
.L_4:
        /*001c*/ 	.word	index@(_Z24swiglu_activation_kernelP6__halfPKS_S2_i)
        /*0020*/ 	.word	0x00000000


	//----- nvinfo : EIATTR_REGCOUNT
	.align		4
.L_5:
        /*0024*/ 	.byte	0x04, 0x2f
        /*0026*/ 	.short	(.L_7 - .L_6)
	.align		4
.L_6:
        /*0028*/ 	.word	index@(_Z35swiglu_activation_kernel_vectorizedP7__half2PKS_S2_i)
        /*002c*/ 	.word	0x00000013


	//----- nvinfo : EIATTR_FRAME_SIZE
	.align		4
.L_7:
        /*0030*/ 	.byte	0x04, 0x11
        /*0032*/ 	.short	(.L_9 - .L_8)
	.align		4
.L_8:
        /*0034*/ 	.word	index@($__internal_0_$__cuda_sm20_rcp_rn_f32_slowpath)
        /*0038*/ 	.word	0x00000000


	//----- nvinfo : EIATTR_FRAME_SIZE
	.align		4
.L_9:
        /*003c*/ 	.byte	0x04, 0x11
        /*003e*/ 	.short	(.L_11 - .L_10)
	.align		4
.L_10:
        /*0040*/ 	.word	index@(_Z35swiglu_activation_kernel_vectorizedP7__half2PKS_S2_i)
        /*0044*/ 	.word	0x00000000


	//----- nvinfo : EIATTR_MIN_STACK_SIZE
	.align		4
.L_11:
        /*0048*/ 	.byte	0x04, 0x12
        /*004a*/ 	.short	(.L_13 - .L_12)
	.align		4
.L_12:
        /*004c*/ 	.word	index@(_Z35swiglu_activation_kernel_vectorizedP7__half2PKS_S2_i)
        /*0050*/ 	.word	0x00000000


	//----- nvinfo : EIATTR_MIN_STACK_SIZE
	.align		4
.L_13:
        /*0054*/ 	.byte	0x04, 0x12
        /*0056*/ 	.short	(.L_15 - .L_14)
	.align		4
.L_14:
        /*0058*/ 	.word	index@(_Z24swiglu_activation_kernelP6__halfPKS_S2_i)
        /*005c*/ 	.word	0x00000000
.L_15:


//--------------------- .nv.compat                --------------------------
	.section	.nv.compat,"",@"SHT_CUDA_COMPAT_INFO"
	.align	4
        /*0000*/ 	.byte	0x02, 0x09, 0x00, 0x00, 0x02, 0x02, 0x01, 0x00, 0x02, 0x05, 0x05, 0x00, 0x03, 0x07, 0x01, 0x01
        /*0010*/ 	.byte	0x02, 0x03, 0x00, 0x00, 0x02, 0x06, 0x01, 0x00, 0x04, 0x0b, 0x08, 0x00, 0x09, 0x00, 0x00, 0x00
        /*0020*/ 	.byte	0x00, 0x00, 0x00, 0x00


//--------------------- .nv.info._Z35swiglu_activation_kernel_vectorizedP7__half2PKS_S2_i --------------------------
	.section	.nv.info._Z35swiglu_activation_kernel_vectorizedP7__half2PKS_S2_i,"",@"SHT_CUDA_INFO"
	.sectionflags	@""
	.align	4


	//----- nvinfo : EIATTR_CUDA_API_VERSION
	.align		4
        /*0000*/ 	.byte	0x04, 0x37
        /*0002*/ 	.short	(.L_17 - .L_16)
.L_16:
        /*0004*/ 	.word	0x00000082


	//----- nvinfo : EIATTR_KPARAM_INFO
	.align		4
.L_17:
        /*0008*/ 	.byte	0x04, 0x17
        /*000a*/ 	.short	(.L_19 - .L_18)
.L_18:
        /*000c*/ 	.word	0x00000000
        /*0010*/ 	.short	0x0003
        /*0012*/ 	.short	0x0018
        /*0014*/ 	.byte	0x00, 0xf0, 0x11, 0x00


	//----- nvinfo : EIATTR_KPARAM_INFO
	.align		4
.L_19:
        /*0018*/ 	.byte	0x04, 0x17
        /*001a*/ 	.short	(.L_21 - .L_20)
.L_20:
        /*001c*/ 	.word	0x00000000
        /*0020*/ 	.short	0x0002
        /*0022*/ 	.short	0x0010
        /*0024*/ 	.byte	0x00, 0xf5, 0x21, 0x00


	//----- nvinfo : EIATTR_KPARAM_INFO
	.align		4
.L_21:
        /*0028*/ 	.byte	0x04, 0x17
        /*002a*/ 	.short	(.L_23 - .L_22)
.L_22:
        /*002c*/ 	.word	0x00000000
        /*0030*/ 	.short	0x0001
        /*0032*/ 	.short	0x0008
        /*0034*/ 	.byte	0x00, 0xf5, 0x21, 0x00


	//----- nvinfo : EIATTR_KPARAM_INFO
	.align		4
.L_23:
        /*0038*/ 	.byte	0x04, 0x17
        /*003a*/ 	.short	(.L_25 - .L_24)
.L_24:
        /*003c*/ 	.word	0x00000000
        /*0040*/ 	.short	0x0000
        /*0042*/ 	.short	0x0000
        /*0044*/ 	.byte	0x00, 0xf5, 0x21, 0x00


	//----- nvinfo : EIATTR_SPARSE_MMA_MASK
	.align		4
.L_25:
        /*0048*/ 	.byte	0x03, 0x50
        /*004a*/ 	.short	0x0000


	//----- nvinfo : EIATTR_MAXREG_COUNT
	.align		4
        /*004c*/ 	.byte	0x03, 0x1b
        /*004e*/ 	.short	0x00ff


	//----- nvinfo : EIATTR_MERCURY_ISA_VERSION
	.align		4
        /*0050*/ 	.byte	0x03, 0x5f
        /*0052*/ 	.short	0x0101


	//----- nvinfo : EIATTR_VRC_CTA_INIT_COUNT
	.align		4
        /*0054*/ 	.byte	0x02, 0x4a
	.zero		1
	.zero		1


	//----- nvinfo : EIATTR_EXIT_INSTR_OFFSETS
	.align		4
        /*0058*/ 	.byte	0x04, 0x1c
        /*005a*/ 	.short	(.L_27 - .L_26)


	//   ....[0]....
.L_26:
        /*005c*/ 	.word	0x00000070


	//   ....[1]....
        /*0060*/ 	.word	0x000004a0


	//----- nvinfo : EIATTR_CRS_STACK_SIZE
	.align		4
.L_27:
        /*0064*/ 	.byte	0x04, 0x1e
        /*0066*/ 	.short	(.L_29 - .L_28)
.L_28:
        /*0068*/ 	.word	0x00000000


	//----- nvinfo : EIATTR_CBANK_PARAM_SIZE
	.align		4
.L_29:
        /*006c*/ 	.byte	0x03, 0x19
        /*006e*/ 	.short	0x001c


	//----- nvinfo : EIATTR_PARAM_CBANK
	.align		4
        /*0070*/ 	.byte	0x04, 0x0a
        /*0072*/ 	.short	(.L_31 - .L_30)
	.align		4
.L_30:
        /*0074*/ 	.word	index@(.nv.constant0._Z35swiglu_activation_kernel_vectorizedP7__half2PKS_S2_i)
        /*0078*/ 	.short	0x0380
        /*007a*/ 	.short	0x001c


	//----- nvinfo : EIATTR_SW_WAR
	.align		4
.L_31:
        /*007c*/ 	.byte	0x04, 0x36
        /*007e*/ 	.short	(.L_33 - .L_32)
.L_32:
        /*0080*/ 	.word	0x00000008
.L_33:


//--------------------- .nv.info._Z24swiglu_activation_kernelP6__halfPKS_S2_i --------------------------
	.section	.nv.info._Z24swiglu_activation_kernelP6__halfPKS_S2_i,"",@"SHT_CUDA_INFO"
	.sectionflags	@""
	.align	4


	//----- nvinfo : EIATTR_CUDA_API_VERSION
	.align		4
        /*0000*/ 	.byte	0x04, 0x37
        /*0002*/ 	.short	(.L_35 - .L_34)
.L_34:
        /*0004*/ 	.word	0x00000082


	//----- nvinfo : EIATTR_KPARAM_INFO
	.align		4
.L_35:
        /*0008*/ 	.byte	0x04, 0x17
        /*000a*/ 	.short	(.L_37 - .L_36)
.L_36:
        /*000c*/ 	.word	0x00000000
        /*0010*/ 	.short	0x0003
        /*0012*/ 	.short	0x0018
        /*0014*/ 	.byte	0x00, 0xf0, 0x11, 0x00


	//----- nvinfo : EIATTR_KPARAM_INFO
	.align		4
.L_37:
        /*0018*/ 	.byte	0x04, 0x17
        /*001a*/ 	.short	(.L_39 - .L_38)
.L_38:
        /*001c*/ 	.word	0x00000000
        /*0020*/ 	.short	0x0002
        /*0022*/ 	.short	0x0010
        /*0024*/ 	.byte	0x00, 0xf5, 0x21, 0x00


	//----- nvinfo : EIATTR_KPARAM_INFO
	.align		4
.L_39:
        /*0028*/ 	.byte	0x04, 0x17
        /*002a*/ 	.short	(.L_41 - .L_40)
.L_40:
        /*002c*/ 	.word	0x00000000
        /*0030*/ 	.short	0x0001
        /*0032*/ 	.short	0x0008
        /*0034*/ 	.byte	0x00, 0xf5, 0x21, 0x00


	//----- nvinfo : EIATTR_KPARAM_INFO
	.align		4
.L_41:
        /*0038*/ 	.byte	0x04, 0x17
        /*003a*/ 	.short	(.L_43 - .L_42)
.L_42:
        /*003c*/ 	.word	0x00000000
        /*0040*/ 	.short	0x0000
        /*0042*/ 	.short	0x0000
        /*0044*/ 	.byte	0x00, 0xf5, 0x21, 0x00


	//----- nvinfo : EIATTR_SPARSE_MMA_MASK
	.align		4
.L_43:
        /*0048*/ 	.byte	0x03, 0x50
        /*004a*/ 	.short	0x0000


	//----- nvinfo : EIATTR_MAXREG_COUNT
	.align		4
        /*004c*/ 	.byte	0x03, 0x1b
        /*004e*/ 	.short	0x00ff


	//----- nvinfo : EIATTR_MERCURY_ISA_VERSION
	.align		4
        /*0050*/ 	.byte	0x03, 0x5f
        /*0052*/ 	.short	0x0101


	//----- nvinfo : EIATTR_VRC_CTA_INIT_COUNT
	.align		4
        /*0054*/ 	.byte	0x02, 0x4a
	.zero		1
	.zero		1


	//----- nvinfo : EIATTR_EXIT_INSTR_OFFSETS
	.align		4
        /*0058*/ 	.byte	0x04, 0x1c
        /*005a*/ 	.short	(.L_45 - .L_44)


	//   ....[0]....
.L_44:
        /*005c*/ 	.word	0x00000070


	//   ....[1]....
        /*0060*/ 	.word	0x000002e0


	//----- nvinfo : EIATTR_CRS_STACK_SIZE
	.align		4
.L_45:
        /*0064*/ 	.byte	0x04, 0x1e
        /*0066*/ 	.short	(.L_47 - .L_46)
.L_46:
        /*0068*/ 	.word	0x00000000


	//----- nvinfo : EIATTR_CBANK_PARAM_SIZE
	.align		4
.L_47:
        /*006c*/ 	.byte	0x03, 0x19
        /*006e*/ 	.short	0x001c


	//----- nvinfo : EIATTR_PARAM_CBANK
	.align		4
        /*0070*/ 	.byte	0x04, 0x0a
        /*0072*/ 	.short	(.L_49 - .L_48)
	.align		4
.L_48:
        /*0074*/ 	.word	index@(.nv.constant0._Z24swiglu_activation_kernelP6__halfPKS_S2_i)
        /*0078*/ 	.short	0x0380
        /*007a*/ 	.short	0x001c


	//----- nvinfo : EIATTR_SW_WAR
	.align		4
.L_49:
        /*007c*/ 	.byte	0x04, 0x36
        /*007e*/ 	.short	(.L_51 - .L_50)
.L_50:
        /*0080*/ 	.word	0x00000008
.L_51:


//--------------------- .nv.callgraph             --------------------------
	.section	.nv.callgraph,"",@"SHT_CUDA_CALLGRAPH"
	.align	4
	.sectionentsize	8
	.align		4
        /*0000*/ 	.word	0x00000000
	.align		4
        /*0004*/ 	.word	0xffffffff
	.align		4
        /*0008*/ 	.word	0x00000000
	.align		4
        /*000c*/ 	.word	0xfffffffe
	.align		4
        /*0010*/ 	.word	0x00000000
	.align		4
        /*0014*/ 	.word	0xfffffffd
	.align		4
        /*0018*/ 	.word	0x00000000
	.align		4
        /*001c*/ 	.word	0xfffffffc


//--------------------- .text._Z35swiglu_activation_kernel_vectorizedP7__half2PKS_S2_i --------------------------
	.section	.text._Z35swiglu_activation_kernel_vectorizedP7__half2PKS_S2_i,"ax",@progbits
	.align	128
        .global         _Z35swiglu_activation_kernel_vectorizedP7__half2PKS_S2_i
        .type           _Z35swiglu_activation_kernel_vectorizedP7__half2PKS_S2_i,@function
        .size           _Z35swiglu_activation_kernel_vectorizedP7__half2PKS_S2_i,(.L_x_19 - _Z35swiglu_activation_kernel_vectorizedP7__half2PKS_S2_i)
        .other          _Z35swiglu_activation_kernel_vectorizedP7__half2PKS_S2_i,@"STO_CUDA_ENTRY STV_DEFAULT"
_Z35swiglu_activation_kernel_vectorizedP7__half2PKS_S2_i:
.text._Z35swiglu_activation_kernel_vectorizedP7__half2PKS_S2_i:
[----:B------:R-:W-:Y:S01]  /*0000*/  LDC R1, c[0x0][0x37c] ;  /* 0x0000df00ff017b82 */ /* 0x000fe20000000800 */
[----:B------:R-:W0:Y:S07]  /*0010*/  S2R R0, SR_TID.X ;  /* 0x0000000000007919 */ /* 0x000e2e0000002100 */
[----:B------:R-:W0:Y:S01]  /*0020*/  S2UR UR4, SR_CTAID.X ;  /* 0x00000000000479c3 */ /* 0x000e220000002500 */
[----:B------:R-:W1:Y:S07]  /*0030*/  LDCU UR5, c[0x0][0x398] ;  /* 0x00007300ff0577ac */ /* 0x000e6e0008000800 */
[----:B------:R-:W0:Y:S02]  /*0040*/  LDC R3, c[0x0][0x360] ;  /* 0x0000d800ff037b82 */ /* 0x000e240000000800 */
[----:B0-----:R-:W-:-:S05]  /*0050*/  IMAD R3, R3, UR4, R0 ;  /* 0x0000000403037c24 */ /* 0x001fca000f8e0200 */
[----:B-1----:R-:W-:-:S13]  /*0060*/  ISETP.GE.AND P0, PT, R3, UR5, PT ;  /* 0x0000000503007c0c */ /* 0x002fda000bf06270 */
[----:B------:R-:W-:Y:S05]  /*0070*/  @P0 EXIT ;  /* 0x000000000000094d */ /* 0x000fea0003800000 */
[----:B------:R-:W0:Y:S01]  /*0080*/  LDC.64 R6, c[0x0][0x388] ;  /* 0x0000e200ff067b82 */ /* 0x000e220000000a00 */
[----:B------:R-:W1:Y:S07]  /*0090*/  LDCU.64 UR4, c[0x0][0x358] ;  /* 0x00006b00ff0477ac */ /* 0x000e6e0008000a00 */
[----:B------:R-:W2:Y:S01]  /*00a0*/  LDC.64 R8, c[0x0][0x390] ;  /* 0x0000e400ff087b82 */ /* 0x000ea20000000a00 */
[----:B0-----:R-:W-:-:S06]  /*00b0*/  IMAD.WIDE R6, R3, 0x4, R6 ;  /* 0x0000000403067825 */ /* 0x001fcc00078e0206 */
[----:B-1----:R-:W3:Y:S01]  /*00c0*/  LDG.E R6, desc[UR4][R6.64] ;  /* 0x0000000406067981 */ /* 0x002ee2000c1e1900 */
[----:B--2---:R-:W-:-:S06]  /*00d0*/  IMAD.WIDE R8, R3, 0x4, R8 ;  /* 0x0000000403087825 */ /* 0x004fcc00078e0208 */
[----:B------:R-:W2:Y:S01]  /*00e0*/  LDG.E R8, desc[UR4][R8.64] ;  /* 0x0000000408087981 */ /* 0x000ea2000c1e1900 */
[----:B------:R-:W-:Y:S01]  /*00f0*/  HFMA2 R5, -RZ, RZ, 0.96630859375, -0.0022525787353515625 ;  /* 0x3bbb989dff057431 */ /* 0x000fe200000001ff */
[----:B------:R-:W-:Y:S01]  /*0100*/  MOV R11, 0x437c0000 ;  /* 0x437c0000000b7802 */ /* 0x000fe20000000f00 */
[----:B------:R-:W-:Y:S01]  /*0110*/  BSSY.RECONVERGENT B0, `(.L_x_0) ;  /* 0x0000019000007945 */ /* 0x000fe20003800200 */
[----:B---3--:R-:W-:-:S05]  /*0120*/  HADD2.F32 R4, -RZ, R6.H0_H0 ;  /* 0x20000006ff047230 */ /* 0x008fca0000004100 */
[----:B------:R-:W-:Y:S01]  /*0130*/  FFMA.SAT R0, R4, -R5, 0.5 ;  /* 0x3f00000004007423 */ /* 0x000fe20000002805 */
[----:B--2---:R-:W-:-:S03]  /*0140*/  HADD2.F32 R7, -RZ, R8.H1_H1 ;  /* 0x30000008ff077230 */ /* 0x004fc60000004100 */
[----:B------:R-:W-:-:S04]  /*0150*/  FFMA.RM R0, R0, R11, 12582913 ;  /* 0x4b40000100007423 */ /* 0x000fc8000000400b */
[C---:B------:R-:W-:Y:S01]  /*0160*/  FADD R5, R0.reuse, -12583039 ;  /* 0xcb40007f00057421 */ /* 0x040fe20000000000 */
[----:B------:R-:W-:-:S03]  /*0170*/  IMAD.SHL.U32 R0, R0, 0x800000, RZ ;  /* 0x0080000000007824 */ /* 0x000fc600078e00ff */
[----:B------:R-:W-:-:S04]  /*0180*/  FFMA R5, R4, -1.4426950216293334961, -R5 ;  /* 0xbfb8aa3b04057823 */ /* 0x000fc80000000805 */
[----:B------:R-:W-:-:S04]  /*0190*/  FFMA R2, R4, -1.925963033500011079e-08, R5 ;  /* 0xb2a5706004027823 */ /* 0x000fc80000000005 */
[----:B------:R-:W0:Y:S02]  /*01a0*/  MUFU.EX2 R5, R2 ;  /* 0x0000000200057308 */ /* 0x000e240000000800 */
[----:B0-----:R-:W-:-:S05]  /*01b0*/  FFMA R0, R0, R5, 1 ;  /* 0x3f80000000007423 */ /* 0x001fca0000000005 */
[----:B------:R-:W-:-:S04]  /*01c0*/  IADD3 R5, PT, PT, R0, 0x1800000, RZ ;  /* 0x0180000000057810 */ /* 0x000fc80007ffe0ff */
[----:B------:R-:W-:-:S04]  /*01d0*/  LOP3.LUT R5, R5, 0x7f800000, RZ, 0xc0, !PT ;  /* 0x7f80000005057812 */ /* 0x000fc800078ec0ff */
[----:B------:R-:W-:Y:S01]  /*01e0*/  ISETP.GT.U32.AND P0, PT, R5, 0x1ffffff, PT ;  /* 0x01ffffff0500780c */ /* 0x000fe20003f04070 */
[----:B------:R-:W-:Y:S02]  /*01f0*/  HADD2.F32 R5, -RZ, R6.H1_H1 ;  /* 0x30000006ff057230 */ /* 0x000fe40000004100 */
[----:B------:R-:W-:-:S10]  /*0200*/  HADD2.F32 R6, -RZ, R8.H0_H0 ;  /* 0x20000008ff067230 */ /* 0x000fd40000004100 */
[----:B------:R-:W-:Y:S05]  /*0210*/  @P0 BRA `(.L_x_1) ;  /* 0x0000000000100947 */ /* 0x000fea0003800000 */
[----:B------:R-:W-:-:S07]  /*0220*/  MOV R8, 0x240 ;  /* 0x0000024000087802 */ /* 0x000fce0000000f00 */
[----:B------:R-:W-:Y:S05]  /*0230*/  CALL.REL.NOINC `($__internal_0_$__cuda_sm20_rcp_rn_f32_slowpath) ;  /* 0x00000000009c7944 */ /* 0x000fea0003c00000 */
[----:B------:R-:W-:Y:S01]  /*0240*/  MOV R9, R2 ;  /* 0x0000000200097202 */ /* 0x000fe20000000f00 */
[----:B------:R-:W-:Y:S06]  /*0250*/  BRA `(.L_x_2) ;  /* 0x0000000000107947 */ /* 0x000fec0003800000 */
.L_x_1:
[----:B------:R-:W0:Y:S02]  /*0260*/  MUFU.RCP R9, R0 ;  /* 0x0000000000097308 */ /* 0x000e240000001000 */
[----:B0-----:R-:W-:-:S04]  /*0270*/  FFMA R2, R0, R9, -1 ;  /* 0xbf80000000027423 */ /* 0x001fc80000000009 */
[----:B------:R-:W-:-:S04]  /*0280*/  FADD.FTZ R2, -R2, -RZ ;  /* 0x800000ff02027221 */ /* 0x000fc80000010100 */
[----:B------:R-:W-:-:S07]  /*0290*/  FFMA R9, R9, R2, R9 ;  /* 0x0000000209097223 */ /* 0x000fce0000000009 */
.L_x_2:
[----:B------:R-:W-:Y:S05]  /*02a0*/  BSYNC.RECONVERGENT B0 ;  /* 0x0000000000007941 */ /* 0x000fea0003800200 */
.L_x_0:
[----:B------:R-:W-:Y:S02]  /*02b0*/  HFMA2 R11, -RZ, RZ, 3.7421875, 0 ;  /* 0x437c0000ff0b7431 */ /* 0x000fe400000001ff */
[----:B------:R-:W-:Y:S01]  /*02c0*/  IMAD.MOV.U32 R0, RZ, RZ, 0x3bbb989d ;  /* 0x3bbb989dff007424 */ /* 0x000fe200078e00ff */
[----:B------:R-:W-:Y:S03]  /*02d0*/  BSSY.RECONVERGENT B0, `(.L_x_3) ;  /* 0x0000014000007945 */ /* 0x000fe60003800200 */
[----:B------:R-:W-:-:S04]  /*02e0*/  FFMA.SAT R0, R5, -R0, 0.5 ;  /* 0x3f00000005007423 */ /* 0x000fc80000002800 */
[----:B------:R-:W-:-:S04]  /*02f0*/  FFMA.RM R0, R0, R11, 12582913 ;  /* 0x4b40000100007423 */ /* 0x000fc8000000400b */
[C---:B------:R-:W-:Y:S01]  /*0300*/  FADD R2, R0.reuse, -12583039 ;  /* 0xcb40007f00027421 */ /* 0x040fe20000000000 */
[----:B------:R-:W-:-:S03]  /*0310*/  SHF.L.U32 R0, R0, 0x17, RZ ;  /* 0x0000001700007819 */ /* 0x000fc600000006ff */
[----:B------:R-:W-:-:S04]  /*0320*/  FFMA R2, R5, -1.4426950216293334961, -R2 ;  /* 0xbfb8aa3b05027823 */ /* 0x000fc80000000802 */
[----:B------:R-:W-:-:S04]  /*0330*/  FFMA R2, R5, -1.925963033500011079e-08, R2 ;  /* 0xb2a5706005027823 */ /* 0x000fc80000000002 */
[----:B------:R-:W0:Y:S02]  /*0340*/  MUFU.EX2 R11, R2 ;  /* 0x00000002000b7308 */ /* 0x000e240000000800 */
[----:B0-----:R-:W-:-:S04]  /*0350*/  FFMA R0, R0, R11, 1 ;  /* 0x3f80000000007423 */ /* 0x001fc8000000000b */
[----:B------:R-:W-:-:S05]  /*0360*/  VIADD R8, R0, 0x1800000 ;  /* 0x0180000000087836 */ /* 0x000fca0000000000 */
[----:B------:R-:W-:-:S04]  /*0370*/  LOP3.LUT R8, R8, 0x7f800000, RZ, 0xc0, !PT ;  /* 0x7f80000008087812 */ /* 0x000fc800078ec0ff */
[----:B------:R-:W-:-:S13]  /*0380*/  ISETP.GT.U32.AND P0, PT, R8, 0x1ffffff, PT ;  /* 0x01ffffff0800780c */ /* 0x000fda0003f04070 */
[----:B------:R-:W-:Y:S05]  /*0390*/  @P0 BRA `(.L_x_4) ;  /* 0x00000000000c0947 */ /* 0x000fea0003800000 */
[----:B------:R-:W-:-:S07]  /*03a0*/  MOV R8, 0x3c0 ;  /* 0x000003c000087802 */ /* 0x000fce0000000f00 */
[----:B------:R-:W-:Y:S05]  /*03b0*/  CALL.REL.NOINC `($__internal_0_$__cuda_sm20_rcp_rn_f32_slowpath) ;  /* 0x00000000003c7944 */ /* 0x000fea0003c00000 */
[----:B------:R-:W-:Y:S05]  /*03c0*/  BRA `(.L_x_5) ;  /* 0x0000000000107947 */ /* 0x000fea0003800000 */
.L_x_4:
[----:B------:R-:W0:Y:S02]  /*03d0*/  MUFU.RCP R11, R0 ;  /* 0x00000000000b7308 */ /* 0x000e240000001000 */
[----:B0-----:R-:W-:-:S04]  /*03e0*/  FFMA R2, R0, R11, -1 ;  /* 0xbf80000000027423 */ /* 0x001fc8000000000b */
[----:B------:R-:W-:-:S04]  /*03f0*/  FADD.FTZ R2, -R2, -RZ ;  /* 0x800000ff02027221 */ /* 0x000fc80000010100 */
[----:B------:R-:W-:-:S07]  /*0400*/  FFMA R2, R11, R2, R11 ;  /* 0x000000020b027223 */ /* 0x000fce000000000b */
.L_x_5:
[----:B------:R-:W-:Y:S05]  /*0410*/  BSYNC.RECONVERGENT B0 ;  /* 0x0000000000007941 */ /* 0x000fea0003800200 */
.L_x_3:
[----:B------:R-:W0:Y:S01]  /*0420*/  LDC.64 R10, c[0x0][0x380] ;  /* 0x0000e000ff0a7b82 */ /* 0x000e220000000a00 */
[----:B------:R-:W-:Y:S01]  /*0430*/  FMUL R9, R4, R9 ;  /* 0x0000000904097220 */ /* 0x000fe20000400000 */
[----:B------:R-:W-:-:S03]  /*0440*/  FMUL R2, R5, R2 ;  /* 0x0000000205027220 */ /* 0x000fc60000400000 */
[----:B------:R-:W-:Y:S01]  /*0450*/  FMUL R6, R6, R9 ;  /* 0x0000000906067220 */ /* 0x000fe20000400000 */
[----:B------:R-:W-:-:S05]  /*0460*/  FMUL R7, R7, R2 ;  /* 0x0000000207077220 */ /* 0x000fca0000400000 */
[----:B------:R-:W-:Y:S01]  /*0470*/  F2FP.F16.F32.PACK_AB R7, R7, R6 ;  /* 0x000000060707723e */ /* 0x000fe200000000ff */
[----:B0-----:R-:W-:-:S05]  /*0480*/  IMAD.WIDE R2, R3, 0x4, R10 ;  /* 0x0000000403027825 */ /* 0x001fca00078e020a */
[----:B------:R-:W-:Y:S01]  /*0490*/  STG.E desc[UR4][R2.64], R7 ;  /* 0x0000000702007986 */ /* 0x000fe2000c101904 */
[----:B------:R-:W-:Y:S05]  /*04a0*/  EXIT ;  /* 0x000000000000794d */ /* 0x000fea0003800000 */
        .weak           $__internal_0_$__cuda_sm20_rcp_rn_f32_slowpath
        .type           $__internal_0_$__cuda_sm20_rcp_rn_f32_slowpath,@function
        .size           $__internal_0_$__cuda_sm20_rcp_rn_f32_slowpath,(.L_x_19 - $__internal_0_$__cuda_sm20_rcp_rn_f32_slowpath)
$__internal_0_$__cuda_sm20_rcp_rn_f32_slowpath:
[----:B------:R-:W-:Y:S01]  /*04b0*/  SHF.L.U32 R2, R0, 0x1, RZ ;  /* 0x0000000100027819 */ /* 0x000fe200000006ff */
[----:B------:R-:W-:Y:S03]  /*04c0*/  BSSY.RECONVERGENT B1, `(.L_x_6) ;  /* 0x0000030000017945 */ /* 0x000fe60003800200 */
[----:B------:R-:W-:-:S04]  /*04d0*/  SHF.R.U32.HI R14, RZ, 0x18, R2 ;  /* 0x00000018ff0e7819 */ /* 0x000fc80000011602 */
[----:B------:R-:W-:-:S13]  /*04e0*/  ISETP.NE.U32.AND P0, PT, R14, RZ, PT ;  /* 0x000000ff0e00720c */ /* 0x000fda0003f05070 */
[----:B------:R-:W-:Y:S05]  /*04f0*/  @P0 BRA `(.L_x_7) ;  /* 0x0000000000280947 */ /* 0x000fea0003800000 */
[----:B------:R-:W-:-:S04]  /*0500*/  SHF.L.U32 R2, R0, 0x1, RZ ;  /* 0x0000000100027819 */ /* 0x000fc800000006ff */
[----:B------:R-:W-:-:S13]  /*0510*/  ISETP.NE.AND P0, PT, R2, RZ, PT ;  /* 0x000000ff0200720c */ /* 0x000fda0003f05270 */
[----:B------:R-:W-:Y:S01]  /*0520*/  @P0 FFMA R11, R0, 1.84467440737095516160e+19, RZ ;  /* 0x5f800000000b0823 */ /* 0x000fe200000000ff */
[----:B------:R-:W-:Y:S08]  /*0530*/  @!P0 MUFU.RCP R10, R0 ;  /* 0x00000000000a8308 */ /* 0x000ff00000001000 */
[----:B------:R-:W0:Y:S02]  /*0540*/  @P0 MUFU.RCP R2, R11 ;  /* 0x0000000b00020308 */ /* 0x000e240000001000 */
[----:B0-----:R-:W-:-:S04]  /*0550*/  @P0 FFMA R12, R11, R2, -1 ;  /* 0xbf8000000b0c0423 */ /* 0x001fc80000000002 */
[----:B------:R-:W-:-:S04]  /*0560*/  @P0 FADD.FTZ R13, -R12, -RZ ;  /* 0x800000ff0c0d0221 */ /* 0x000fc80000010100 */
[----:B------:R-:W-:-:S04]  /*0570*/  @P0 FFMA R2, R2, R13, R2 ;  /* 0x0000000d02020223 */ /* 0x000fc80000000002 */
[----:B------:R-:W-:Y:S01]  /*0580*/  @P0 FFMA R10, R2, 1.84467440737095516160e+19, RZ ;  /* 0x5f800000020a0823 */ /* 0x000fe200000000ff */
[----:B------:R-:W-:Y:S06]  /*0590*/  BRA `(.L_x_8) ;  /* 0x0000000000887947 */ /* 0x000fec0003800000 */
.L_x_7:
[----:B------:R-:W-:-:S05]  /*05a0*/  VIADD R16, R14, 0xffffff03 ;  /* 0xffffff030e107836 */ /* 0x000fca0000000000 */
[----:B------:R-:W-:-:S13]  /*05b0*/  ISETP.GT.U32.AND P0, PT, R16, 0x1, PT ;  /* 0x000000011000780c */ /* 0x000fda0003f04070 */
[----:B------:R-:W-:Y:S05]  /*05c0*/  @P0 BRA `(.L_x_9) ;  /* 0x0000000000780947 */ /* 0x000fea0003800000 */
[----:B------:R-:W-:Y:S02]  /*05d0*/  LOP3.LUT R2, R0, 0x7fffff, RZ, 0xc0, !PT ;  /* 0x007fffff00027812 */ /* 0x000fe400078ec0ff */
[----:B------:R-:W-:Y:S02]  /*05e0*/  MOV R13, 0x3 ;  /* 0x00000003000d7802 */ /* 0x000fe40000000f00 */
[----:B------:R-:W-:Y:S02]  /*05f0*/  LOP3.LUT R2, R2, 0x3f800000, RZ, 0xfc, !PT ;  /* 0x3f80000002027812 */ /* 0x000fe400078efcff */
[----:B------:R-:W-:Y:S02]  /*0600*/  SHF.L.U32 R13, R13, R16, RZ ;  /* 0x000000100d0d7219 */ /* 0x000fe400000006ff */
[----:B------:R-:W0:Y:S02]  /*0610*/  MUFU.RCP R11, R2 ;  /* 0x00000002000b7308 */ /* 0x000e240000001000 */
[----:B0-----:R-:W-:-:S04]  /*0620*/  FFMA R10, R2, R11, -1 ;  /* 0xbf800000020a7423 */ /* 0x001fc8000000000b */
[----:B------:R-:W-:-:S04]  /*0630*/  FADD.FTZ R10, -R10, -RZ ;  /* 0x800000ff0a0a7221 */ /* 0x000fc80000010100 */
[CCC-:B------:R-:W-:Y:S01]  /*0640*/  FFMA.RM R12, R11.reuse, R10.reuse, R11.reuse ;  /* 0x0000000a0b0c7223 */ /* 0x1c0fe2000000400b */
[----:B------:R-:W-:-:S04]  /*0650*/  FFMA.RP R11, R11, R10, R11 ;  /* 0x0000000a0b0b7223 */ /* 0x000fc8000000800b */
[C---:B------:R-:W-:Y:S02]  /*0660*/  LOP3.LUT R10, R12.reuse, 0x7fffff, RZ, 0xc0, !PT ;  /* 0x007fffff0c0a7812 */ /* 0x040fe400078ec0ff */
[----:B------:R-:W-:Y:S02]  /*0670*/  FSETP.NEU.FTZ.AND P0, PT, R12, R11, PT ;  /* 0x0000000b0c00720b */ /* 0x000fe40003f1d000 */
[----:B------:R-:W-:Y:S02]  /*0680*/  LOP3.LUT R10, R10, 0x800000, RZ, 0xfc, !PT ;  /* 0x008000000a0a7812 */ /* 0x000fe400078efcff */
[----:B------:R-:W-:Y:S02]  /*0690*/  SEL R11, RZ, 0xffffffff, !P0 ;  /* 0xffffffffff0b7807 */ /* 0x000fe40004000000 */
[----:B------:R-:W-:Y:S02]  /*06a0*/  LOP3.LUT R13, R13, R10, RZ, 0xc0, !PT ;  /* 0x0000000a0d0d7212 */ /* 0x000fe400078ec0ff */
[----:B------:R-:W-:-:S02]  /*06b0*/  IADD3 R11, PT, PT, -R11, RZ, RZ ;  /* 0x000000ff0b0b7210 */ /* 0x000fc40007ffe1ff */
[-C--:B------:R-:W-:Y:S02]  /*06c0*/  SHF.R.U32.HI R13, RZ, R16.reuse, R13 ;  /* 0x00000010ff0d7219 */ /* 0x080fe4000001160d */
[----:B------:R-:W-:Y:S02]  /*06d0*/  LOP3.LUT P1, RZ, R11, R16, R10, 0xf8, !PT ;  /* 0x000000100bff7212 */ /* 0x000fe4000782f80a */
[C---:B------:R-:W-:Y:S02]  /*06e0*/  LOP3.LUT P0, RZ, R13.reuse, 0x1, RZ, 0xc0, !PT ;  /* 0x000000010dff7812 */ /* 0x040fe4000780c0ff */
[----:B------:R-:W-:Y:S02]  /*06f0*/  LOP3.LUT P2, RZ, R13, 0x2, RZ, 0xc0, !PT ;  /* 0x000000020dff7812 */ /* 0x000fe4000784c0ff */
[----:B------:R-:W-:Y:S02]  /*0700*/  IADD3 R11, PT, PT, R14, -0xfc, RZ ;  /* 0xffffff040e0b7810 */ /* 0x000fe40007ffe0ff */
[----:B------:R-:W-:-:S02]  /*0710*/  PLOP3.LUT P0, PT, P0, P1, P2, 0xe0, 0x0 ;  /* 0x000000000000781c */ /* 0x000fc40000703c20 */
[----:B------:R-:W-:Y:S02]  /*0720*/  LOP3.LUT P1, RZ, R0, 0x7fffff, RZ, 0xc0, !PT ;  /* 0x007fffff00ff7812 */ /* 0x000fe4000782c0ff */
[----:B------:R-:W-:Y:S02]  /*0730*/  SEL R2, RZ, 0x1, !P0 ;  /* 0x00000001ff027807 */ /* 0x000fe40004000000 */
[----:B------:R-:W-:-:S03]  /*0740*/  SHF.R.U32.HI R11, RZ, R11, R10 ;  /* 0x0000000bff0b7219 */ /* 0x000fc6000001160a */
[----:B------:R-:W-:-:S05]  /*0750*/  IMAD.MOV R2, RZ, RZ, -R2 ;  /* 0x000000ffff027224 */ /* 0x000fca00078e0a02 */
[----:B------:R-:W-:-:S13]  /*0760*/  ISETP.GE.AND P0, PT, R2, RZ, PT ;  /* 0x000000ff0200720c */ /* 0x000fda0003f06270 */
[----:B------:R-:W-:-:S05]  /*0770*/  @!P0 IADD3 R11, PT, PT, R11, 0x1, RZ ;  /* 0x000000010b0b8810 */ /* 0x000fca0007ffe0ff */
[----:B------:R-:W-:-:S05]  /*0780*/  @!P1 IMAD.SHL.U32 R11, R11, 0x2, RZ ;  /* 0x000000020b0b9824 */ /* 0x000fca00078e00ff */
[----:B------:R-:W-:Y:S01]  /*0790*/  LOP3.LUT R10, R11, 0x80000000, R0, 0xf8, !PT ;  /* 0x800000000b0a7812 */ /* 0x000fe200078ef800 */
[----:B------:R-:W-:Y:S06]  /*07a0*/  BRA `(.L_x_8) ;  /* 0x0000000000047947 */ /* 0x000fec0003800000 */
.L_x_9:
[----:B------:R0:W1:Y:S02]  /*07b0*/  MUFU.RCP R10, R0 ;  /* 0x00000000000a7308 */ /* 0x0000640000001000 */
.L_x_8:
[----:B------:R-:W-:Y:S05]  /*07c0*/  BSYNC.RECONVERGENT B1 ;  /* 0x0000000000017941 */ /* 0x000fea0003800200 */
.L_x_6:
[----:B------:R-:W-:Y:S01]  /*07d0*/  HFMA2 R11, -RZ, RZ, 0, 0 ;  /* 0x00000000ff0b7431 */ /* 0x000fe200000001ff */
[----:B-1----:R-:W-:Y:S02]  /*07e0*/  MOV R2, R10 ;  /* 0x0000000a00027202 */ /* 0x002fe40000000f00 */
[----:B------:R-:W-:-:S04]  /*07f0*/  MOV R10, R8 ;  /* 0x00000008000a7202 */ /* 0x000fc80000000f00 */
[----:B0-----:R-:W-:Y:S05]  /*0800*/  RET.REL.NODEC R10 `(_Z35swiglu_activation_kernel_vectorizedP7__half2PKS_S2_i) ;  /* 0xfffffff40afc7950 */ /* 0x001fea0003c3ffff */
.L_x_10:
[----:B------:R-:W-:-:S00]  /*0810*/  BRA `(.L_x_10) ;  /* 0xfffffffc00fc7947 */ /* 0x000fc0000383ffff */
[----:B------:R-:W-:-:S00]  /*0820*/  NOP ;  /* 0x0000000000007918 */ /* 0x000fc00000000000 */
        /* <DEDUP_REMOVED lines=13> */
.L_x_19:


//--------------------- .text._Z24swiglu_activation_kernelP6__halfPKS_S2_i --------------------------
	.section	.text._Z24swiglu_activation_kernelP6__halfPKS_S2_i,"ax",@progbits
	.align	128
        .global         _Z24swiglu_activation_kernelP6__halfPKS_S2_i
        .type           _Z24swiglu_activation_kernelP6__halfPKS_S2_i,@function
        .size           _Z24swiglu_activation_kernelP6__halfPKS_S2_i,(.L_x_20 - _Z24swiglu_activation_kernelP6__halfPKS_S2_i)
        .other          _Z24swiglu_activation_kernelP6__halfPKS_S2_i,@"STO_CUDA_ENTRY STV_DEFAULT"
_Z24swiglu_activation_kernelP6__halfPKS_S2_i:
.text._Z24swiglu_activation_kernelP6__halfPKS_S2_i:
        /* <DEDUP_REMOVED lines=11> */
[----:B0-----:R-:W-:-:S05]  /*00b0*/  IMAD.WIDE R6, R3, 0x2, R6 ;  /* 0x0000000203067825 */ /* 0x001fca00078e0206 */
[----:B-1----:R-:W3:Y:S01]  /*00c0*/  LDG.E.U16 R4, desc[UR4][R6.64] ;  /* 0x0000000406047981 */ /* 0x002ee2000c1e1500 */
[----:B--2---:R-:W-:-:S05]  /*00d0*/  IMAD.WIDE R8, R3, 0x2, R8 ;  /* 0x0000000203087825 */ /* 0x004fca00078e0208 */
[----:B------:R-:W2:Y:S01]  /*00e0*/  LDG.E.U16 R5, desc[UR4][R8.64] ;  /* 0x0000000408057981 */ /* 0x000ea2000c1e1500 */
[----:B------:R-:W-:Y:S02]  /*00f0*/  HFMA2 R13, -RZ, RZ, 3.7421875, 0 ;  /* 0x437c0000ff0d7431 */ /* 0x000fe400000001ff */
[----:B------:R-:W-:Y:S01]  /*0100*/  IMAD.MOV.U32 R11, RZ, RZ, 0x3bbb989d ;  /* 0x3bbb989dff0b7424 */ /* 0x000fe200078e00ff */
[----:B------:R-:W-:Y:S01]  /*0110*/  BSSY.RECONVERGENT B0, `(.L_x_11) ;  /* 0x0000016000007945 */ /* 0x000fe20003800200 */
[----:B---3--:R-:W-:-:S05]  /*0120*/  HADD2.F32 R4, -RZ, R4.H0_H0 ;  /* 0x20000004ff047230 */ /* 0x008fca0000004100 */
[----:B------:R-:W-:Y:S01]  /*0130*/  FFMA.SAT R0, R4, -R11, 0.5 ;  /* 0x3f00000004007423 */ /* 0x000fe2000000280b */
[----:B--2---:R-:W-:-:S03]  /*0140*/  HADD2.F32 R5, -RZ, R5.H0_H0 ;  /* 0x20000005ff057230 */ /* 0x004fc60000004100 */
[----:B------:R-:W-:-:S04]  /*0150*/  FFMA.RM R0, R0, R13, 12582913 ;  /* 0x4b40000100007423 */ /* 0x000fc8000000400d */
[C---:B------:R-:W-:Y:S01]  /*0160*/  FADD R11, R0.reuse, -12583039 ;  /* 0xcb40007f000b7421 */ /* 0x040fe20000000000 */
[----:B------:R-:W-:-:S03]  /*0170*/  IMAD.SHL.U32 R0, R0, 0x800000, RZ ;  /* 0x0080000000007824 */ /* 0x000fc600078e00ff */
[----:B------:R-:W-:-:S04]  /*0180*/  FFMA R11, R4, -1.4426950216293334961, -R11 ;  /* 0xbfb8aa3b040b7823 */ /* 0x000fc8000000080b */
[----:B------:R-:W-:-:S06]  /*0190*/  FFMA R11, R4, -1.925963033500011079e-08, R11 ;  /* 0xb2a57060040b7823 */ /* 0x000fcc000000000b */
[----:B------:R-:W0:Y:S02]  /*01a0*/  MUFU.EX2 R11, R11 ;  /* 0x0000000b000b7308 */ /* 0x000e240000000800 */
[----:B0-----:R-:W-:-:S05]  /*01b0*/  FFMA R0, R0, R11, 1 ;  /* 0x3f80000000007423 */ /* 0x001fca000000000b */
[----:B------:R-:W-:-:S04]  /*01c0*/  IADD3 R2, PT, PT, R0, 0x1800000, RZ ;  /* 0x0180000000027810 */ /* 0x000fc80007ffe0ff */
[----:B------:R-:W-:-:S04]  /*01d0*/  LOP3.LUT R2, R2, 0x7f800000, RZ, 0xc0, !PT ;  /* 0x7f80000002027812 */ /* 0x000fc800078ec0ff */
[----:B------:R-:W-:-:S13]  /*01e0*/  ISETP.GT.U32.AND P0, PT, R2, 0x1ffffff, PT ;  /* 0x01ffffff0200780c */ /* 0x000fda0003f04070 */
[----:B------:R-:W-:Y:S05]  /*01f0*/  @P0 BRA `(.L_x_12) ;  /* 0x00000000000c0947 */ /* 0x000fea0003800000 */
[----:B------:R-:W-:-:S07]  /*0200*/  MOV R6, 0x220 ;  /* 0x0000022000067802 */ /* 0x000fce0000000f00 */
[----:B------:R-:W-:Y:S05]  /*0210*/  CALL.REL.NOINC `($__internal_1_$__cuda_sm20_rcp_rn_f32_slowpath) ;  /* 0x0000000000347944 */ /* 0x000fea0003c00000 */
[----:B------:R-:W-:Y:S05]  /*0220*/  BRA `(.L_x_13) ;  /* 0x0000000000107947 */ /* 0x000fea0003800000 */
.L_x_12:
[----:B------:R-:W0:Y:S02]  /*0230*/  MUFU.RCP R9, R0 ;  /* 0x0000000000097308 */ /* 0x000e240000001000 */
[----:B0-----:R-:W-:-:S04]  /*0240*/  FFMA R2, R0, R9, -1 ;  /* 0xbf80000000027423 */ /* 0x001fc80000000009 */
[----:B------:R-:W-:-:S04]  /*0250*/  FADD.FTZ R2, -R2, -RZ ;  /* 0x800000ff02027221 */ /* 0x000fc80000010100 */
[----:B------:R-:W-:-:S07]  /*0260*/  FFMA R9, R9, R2, R9 ;  /* 0x0000000209097223 */ /* 0x000fce0000000009 */
.L_x_13:
[----:B------:R-:W-:Y:S05]  /*0270*/  BSYNC.RECONVERGENT B0 ;  /* 0x0000000000007941 */ /* 0x000fea0003800200 */
.L_x_11:
[----:B------:R-:W0:Y:S01]  /*0280*/  LDC.64 R6, c[0x0][0x380] ;  /* 0x0000e000ff067b82 */ /* 0x000e220000000a00 */
[----:B------:R-:W-:-:S04]  /*0290*/  FMUL R4, R4, R9 ;  /* 0x0000000904047220 */ /* 0x000fc80000400000 */
[----:B------:R-:W-:-:S05]  /*02a0*/  FMUL R4, R5, R4 ;  /* 0x0000000405047220 */ /* 0x000fca0000400000 */
[----:B------:R-:W-:Y:S01]  /*02b0*/  F2FP.F16.F32.PACK_AB R4, RZ, R4 ;  /* 0x00000004ff04723e */ /* 0x000fe200000000ff */
[----:B0-----:R-:W-:-:S05]  /*02c0*/  IMAD.WIDE R2, R3, 0x2, R6 ;  /* 0x0000000203027825 */ /* 0x001fca00078e0206 */
[----:B------:R-:W-:Y:S01]  /*02d0*/  STG.E.U16 desc[UR4][R2.64], R4 ;  /* 0x0000000402007986 */ /* 0x000fe2000c101504 */
[----:B------:R-:W-:Y:S05]  /*02e0*/  EXIT ;  /* 0x000000000000794d */ /* 0x000fea0003800000 */
        .weak           $__internal_1_$__cuda_sm20_rcp_rn_f32_slowpath
        .type           $__internal_1_$__cuda_sm20_rcp_rn_f32_slowpath,@function
        .size           $__internal_1_$__cuda_sm20_rcp_rn_f32_slowpath,(.L_x_20 - $__internal_1_$__cuda_sm20_rcp_rn_f32_slowpath)
$__internal_1_$__cuda_sm20_rcp_rn_f32_slowpath:
[----:B------:R-:W-:Y:S01]  /*02f0*/  IMAD.SHL.U32 R2, R0, 0x2, RZ ;  /* 0x0000000200027824 */ /* 0x000fe200078e00ff */
[----:B------:R-:W-:Y:S04]  /*0300*/  BSSY.RECONVERGENT B1, `(.L_x_14) ;  /* 0x0000030000017945 */ /* 0x000fe80003800200 */
        /* <DEDUP_REMOVED lines=13> */
.L_x_15:
        /* <DEDUP_REMOVED lines=16> */
[----:B------:R-:W-:-:S03]  /*04e0*/  LOP3.LUT R8, R13, R10, RZ, 0xc0, !PT ;  /* 0x0000000a0d087212 */ /* 0x000fc600078ec0ff */
[----:B------:R-:W-:Y:S01]  /*04f0*/  IMAD.MOV R9, RZ, RZ, -R9 ;  /* 0x000000ffff097224 */ /* 0x000fe200078e0a09 */
[----:B------:R-:W-:-:S04]  /*0500*/  SHF.R.U32.HI R8, RZ, R7, R8 ;  /* 0x00000007ff087219 */ /* 0x000fc80000011608 */
[----:B------:R-:W-:Y:S02]  /*0510*/  LOP3.LUT P1, RZ, R9, R7, R10, 0xf8, !PT ;  /* 0x0000000709ff7212 */ /* 0x000fe4000782f80a */
[C---:B------:R-:W-:Y:S02]  /*0520*/  LOP3.LUT P0, RZ, R8.reuse, 0x1, RZ, 0xc0, !PT ;  /* 0x0000000108ff7812 */ /* 0x040fe4000780c0ff */
[----:B------:R-:W-:-:S04]  /*0530*/  LOP3.LUT P2, RZ, R8, 0x2, RZ, 0xc0, !PT ;  /* 0x0000000208ff7812 */ /* 0x000fc8000784c0ff */
[----:B------:R-:W-:Y:S02]  /*0540*/  PLOP3.LUT P0, PT, P0, P1, P2, 0xe0, 0x0 ;  /* 0x000000000000781c */ /* 0x000fe40000703c20 */
[----:B------:R-:W-:Y:S02]  /*0550*/  LOP3.LUT P1, RZ, R0, 0x7fffff, RZ, 0xc0, !PT ;  /* 0x007fffff00ff7812 */ /* 0x000fe4000782c0ff */
[----:B------:R-:W-:-:S04]  /*0560*/  SEL R7, RZ, 0x1, !P0 ;  /* 0x00000001ff077807 */ /* 0x000fc80004000000 */
[----:B------:R-:W-:-:S04]  /*0570*/  IADD3 R7, PT, PT, -R7, RZ, RZ ;  /* 0x000000ff07077210 */ /* 0x000fc80007ffe1ff */
[----:B------:R-:W-:Y:S01]  /*0580*/  ISETP.GE.AND P0, PT, R7, RZ, PT ;  /* 0x000000ff0700720c */ /* 0x000fe20003f06270 */
[----:B------:R-:W-:-:S05]  /*0590*/  VIADD R7, R2, 0xffffff04 ;  /* 0xffffff0402077836 */ /* 0x000fca0000000000 */
[----:B------:R-:W-:-:S07]  /*05a0*/  SHF.R.U32.HI R7, RZ, R7, R10 ;  /* 0x00000007ff077219 */ /* 0x000fce000001160a */
[----:B------:R-:W-:-:S05]  /*05b0*/  @!P0 IADD3 R7, PT, PT, R7, 0x1, RZ ;  /* 0x0000000107078810 */ /* 0x000fca0007ffe0ff */
[----:B------:R-:W-:-:S05]  /*05c0*/  @!P1 IMAD.SHL.U32 R7, R7, 0x2, RZ ;  /* 0x0000000207079824 */ /* 0x000fca00078e00ff */
[----:B------:R-:W-:Y:S01]  /*05d0*/  LOP3.LUT R7, R7, 0x80000000, R0, 0xf8, !PT ;  /* 0x8000000007077812 */ /* 0x000fe200078ef800 */
[----:B------:R-:W-:Y:S06]  /*05e0*/  BRA `(.L_x_16) ;  /* 0x0000000000047947 */ /* 0x000fec0003800000 */
.L_x_17:
[----:B------:R0:W1:Y:S02]  /*05f0*/  MUFU.RCP R7, R0 ;  /* 0x0000000000077308 */ /* 0x0000640000001000 */
.L_x_16:
[----:B------:R-:W-:Y:S05]  /*0600*/  BSYNC.RECONVERGENT B1 ;  /* 0x0000000000017941 */ /* 0x000fea0003800200 */
.L_x_14:
[----:B-1----:R-:W-:Y:S01]  /*0610*/  MOV R9, R7 ;  /* 0x0000000700097202 */ /* 0x002fe20000000f00 */
[----:B------:R-:W-:-:S04]  /*0620*/  IMAD.MOV.U32 R7, RZ, RZ, 0x0 ;  /* 0x00000000ff077424 */ /* 0x000fc800078e00ff */
[----:B0-----:R-:W-:Y:S05]  /*0630*/  RET.REL.NODEC R6 `(_Z24swiglu_activation_kernelP6__halfPKS_S2_i) ;  /* 0xfffffff806707950 */ /* 0x001fea0003c3ffff */
.L_x_18:
        /* <DEDUP_REMOVED lines=12> */
.L_x_20:


//--------------------- .nv.shared.reserved.0     --------------------------
	.section	.nv.shared.reserved.0,"aw",@nobits
	.weak		__nv_reservedSMEM_offset_0_alias
	.size		__nv_reservedSMEM_offset_0_alias, 0, 64
	.other		__nv_reservedSMEM_offset_0_alias,@"STO_CUDA_RESERVED_SHARED STV_DEFAULT"
__nv_reservedSMEM_offset_0_alias:
	.zero		0
	.zero		64


//--------------------- .nv.constant0._Z35swiglu_activation_kernel_vectorizedP7__half2PKS_S2_i --------------------------
	.section	.nv.constant0._Z35swiglu_activation_kernel_vectorizedP7__half2PKS_S2_i,"a",@progbits
	.sectionflags	@""
	.align	4
.nv.constant0._Z35swiglu_activation_kernel_vectorizedP7__half2PKS_S2_i:
	.zero		924


//--------------------- .nv.constant0._Z24swiglu_activation_kernelP6__halfPKS_S2_i --------------------------
	.section	.nv.constant0._Z24swiglu_activation_kernelP6__halfPKS_S2_i,"a",@progbits
	.sectionflags	@""
	.align	4
.nv.constant0._Z24swiglu_activation_kernelP6__halfPKS_S2_i:
	.zero		924


//--------------------- SYMBOLS --------------------------

	.type		.nv.reservedSmem.offset0,@object
	.size		.nv.reservedSmem.offset0,0x4
